//
// Generated by NVIDIA NVVM Compiler
//
// Compiler Build ID: CL-36424714
// Cuda compilation tools, release 13.0, V13.0.88
// Based on NVVM 20.0.0
//

.version 9.0
.target sm_100
.address_size 64

	// .globl	_Z11mathKernel2Pf

.visible .entry _Z11mathKernel2Pf(
	.param .u64 .ptr .align 1 _Z11mathKernel2Pf_param_0
)
{
	.reg .pred 	%p<2>;
	.reg .b32 	%r<6>;
	.reg .b32 	%f<2>;
	.reg .b64 	%rd<5>;

	ld.param.u64 	%rd1, [_Z11mathKernel2Pf_param_0];
	cvta.to.global.u64 	%rd2, %rd1;
	mov.u32 	%r1, %tid.x;
	mov.u32 	%r2, %ctaid.x;
	mov.u32 	%r3, %ntid.x;
	mad.lo.s32 	%r4, %r2, %r3, %r1;
	and.b32  	%r5, %r4, 1;
	setp.eq.b32 	%p1, %r5, 1;
	selp.f32 	%f1, 0f43480000, 0f42C80000, %p1;
	mul.wide.s32 	%rd3, %r4, 4;
	add.s64 	%rd4, %rd2, %rd3;
	st.global.f32 	[%rd4], %f1;
	ret;

}
	// .globl	_Z26mathKernel_with_divergencyPf
.visible .entry _Z26mathKernel_with_divergencyPf(
	.param .u64 .ptr .align 1 _Z26mathKernel_with_divergencyPf_param_0
)
{
	.reg .pred 	%p<2>;
	.reg .b32 	%r<6>;
	.reg .b32 	%f<2>;
	.reg .b64 	%rd<5>;

	ld.param.u64 	%rd1, [_Z26mathKernel_with_divergencyPf_param_0];
	cvta.to.global.u64 	%rd2, %rd1;
	mov.u32 	%r1, %tid.x;
	mov.u32 	%r2, %ctaid.x;
	mov.u32 	%r3, %ntid.x;
	mad.lo.s32 	%r4, %r2, %r3, %r1;
	and.b32  	%r5, %r4, 1;
	setp.eq.b32 	%p1, %r5, 1;
	selp.f32 	%f1, 0f43480000, 0f42C80000, %p1;
	mul.wide.s32 	%rd3, %r4, 4;
	add.s64 	%rd4, %rd2, %rd3;
	st.global.f32 	[%rd4], %f1;
	ret;

}
	// .globl	_Z29mathKernel_without_divergencyPf
.visible .entry _Z29mathKernel_without_divergencyPf(
	.param .u64 .ptr .align 1 _Z29mathKernel_without_divergencyPf_param_0
)
{
	.reg .pred 	%p<2>;
	.reg .b32 	%r<6>;
	.reg .b32 	%f<2>;
	.reg .b64 	%rd<5>;

	ld.param.u64 	%rd1, [_Z29mathKernel_without_divergencyPf_param_0];
	cvta.to.global.u64 	%rd2, %rd1;
	mov.u32 	%r1, %tid.x;
	mov.u32 	%r2, %ctaid.x;
	mov.u32 	%r3, %ntid.x;
	mad.lo.s32 	%r4, %r2, %r3, %r1;
	and.b32  	%r5, %r4, 1;
	setp.eq.b32 	%p1, %r5, 1;
	selp.f32 	%f1, 0f43480000, 0f42C80000, %p1;
	mul.wide.s32 	%rd3, %r4, 4;
	add.s64 	%rd4, %rd2, %rd3;
	st.global.f32 	[%rd4], %f1;
	ret;

}


// ===== COMPILED SASS (sm_100) =====

	.target	sm_100

	.elftype	@"ET_EXEC"


//--------------------- .note.nv.tkinfo           --------------------------
	.section	.note.nv.tkinfo,"",@"SHT_NOTE"
	.sectionflags	@"SHF_NOTE_NV_TKINFO"
	.tkinfo
        /*0018*/ 	.word	0x00000002
        /*0030*/ 	.string	""
        /*0030*/ 	.string	"ptxas"
        /*0030*/ 	.string	"Cuda compilation tools, release 13.0, V13.0.88"
        /*0030*/ 	.string	"Build cuda_13.0.r13.0/compiler.36424714_0"
        /*0030*/ 	.string	"-arch sm_100 -m 64 "



//--------------------- .note.nv.cuinfo           --------------------------
	.section	.note.nv.cuinfo,"",@"SHT_NOTE"
	.sectionflags	@"SHF_NOTE_NV_CUINFO"
        /*0018*/ 	.short	0x0002
        /*001a*/ 	.short	0x0064
        /*001c*/ 	.short	0x0082
	.zero		2


//--------------------- .nv.info                  --------------------------
	.section	.nv.info,"",@"SHT_CUDA_INFO"
	.align	4


	//----- nvinfo : EIATTR_REGCOUNT
	.align		4
        /*0000*/ 	.byte	0x04, 0x2f
        /*0002*/ 	.short	(.L_1 - .L_0)
	.align		4
.L_0:
        /*0004*/ 	.word	index@(_Z11mathKernel2Pf)
        /*0008*/ 	.word	0x00000008


	//----- nvinfo : EIATTR_FRAME_SIZE
	.align		4
.L_1:
        /*000c*/ 	.byte	0x04, 0x11
        /*000e*/ 	.short	(.L_3 - .L_2)
	.align		4
.L_2:
        /*0010*/ 	.word	index@(_Z11mathKernel2Pf)
        /*0014*/ 	.word	0x00000000


	//----- nvinfo : EIATTR_REGCOUNT
	.align		4
.L_3:
        /*0018*/ 	.byte	0x04, 0x2f
        /*001a*/ 	.short	(.L_5 - .L_4)
	.align		4
.L_4:
        /*001c*/ 	.word	index@(_Z26mathKernel_with_divergencyPf)
        /*0020*/ 	.word	0x00000008


	//----- nvinfo : EIATTR_FRAME_SIZE
	.align		4
.L_5:
        /*0024*/ 	.byte	0x04, 0x11
        /*0026*/ 	.short	(.L_7 - .L_6)
	.align		4
.L_6:
        /*0028*/ 	.word	index@(_Z26mathKernel_with_divergencyPf)
        /*002c*/ 	.word	0x00000000


	//----- nvinfo : EIATTR_REGCOUNT
	.align		4
.L_7:
        /*0030*/ 	.byte	0x04, 0x2f
        /*0032*/ 	.short	(.L_9 - .L_8)
	.align		4
.L_8:
        /*0034*/ 	.word	index@(_Z29mathKernel_without_divergencyPf)
        /*0038*/ 	.word	0x00000008


	//----- nvinfo : EIATTR_FRAME_SIZE
	.align		4
.L_9:
        /*003c*/ 	.byte	0x04, 0x11
        /*003e*/ 	.short	(.L_11 - .L_10)
	.align		4
.L_10:
        /*0040*/ 	.word	index@(_Z29mathKernel_without_divergencyPf)
        /*0044*/ 	.word	0x00000000


	//----- nvinfo : EIATTR_MIN_STACK_SIZE
	.align		4
.L_11:
        /*0048*/ 	.byte	0x04, 0x12
        /*004a*/ 	.short	(.L_13 - .L_12)
	.align		4
.L_12:
        /*004c*/ 	.word	index@(_Z29mathKernel_without_divergencyPf)
        /*0050*/ 	.word	0x00000000


	//----- nvinfo : EIATTR_MIN_STACK_SIZE
	.align		4
.L_13:
        /*0054*/ 	.byte	0x04, 0x12
        /*0056*/ 	.short	(.L_15 - .L_14)
	.align		4
.L_14:
        /*0058*/ 	.word	index@(_Z26mathKernel_with_divergencyPf)
        /*005c*/ 	.word	0x00000000


	//----- nvinfo : EIATTR_MIN_STACK_SIZE
	.align		4
.L_15:
        /*0060*/ 	.byte	0x04, 0x12
        /*0062*/ 	.short	(.L_17 - .L_16)
	.align		4
.L_16:
        /*0064*/ 	.word	index@(_Z11mathKernel2Pf)
        /*0068*/ 	.word	0x00000000
.L_17:


//--------------------- .nv.compat                --------------------------
	.section	.nv.compat,"",@"SHT_CUDA_COMPAT_INFO"
	.align	4
        /*0000*/ 	.byte	0x02, 0x09, 0x00, 0x00, 0x02, 0x02, 0x01, 0x00, 0x02, 0x05, 0x05, 0x00, 0x03, 0x07, 0x01, 0x01
        /*0010*/ 	.byte	0x02, 0x03, 0x00, 0x00, 0x02, 0x06, 0x01, 0x00, 0x04, 0x0b, 0x08, 0x00, 0x09, 0x00, 0x00, 0x00
        /*0020*/ 	.byte	0x00, 0x00, 0x00, 0x00


//--------------------- .nv.info._Z29mathKernel_without_divergencyPf --------------------------
	.section	.nv.info._Z29mathKernel_without_divergencyPf,"",@"SHT_CUDA_INFO"
	.sectionflags	@""
	.align	4


	//----- nvinfo : EIATTR_CUDA_API_VERSION
	.align		4
        /*0000*/ 	.byte	0x04, 0x37
        /*0002*/ 	.short	(.L_19 - .L_18)
.L_18:
        /*0004*/ 	.word	0x00000082


	//----- nvinfo : EIATTR_KPARAM_INFO
	.align		4
.L_19:
        /*0008*/ 	.byte	0x04, 0x17
        /*000a*/ 	.short	(.L_21 - .L_20)
.L_20:
        /*000c*/ 	.word	0x00000000
        /*0010*/ 	.short	0x0000
        /*0012*/ 	.short	0x0000
        /*0014*/ 	.byte	0x00, 0xf5, 0x21, 0x00


	//----- nvinfo : EIATTR_SPARSE_MMA_MASK
	.align		4
.L_21:
        /*0018*/ 	.byte	0x03, 0x50
        /*001a*/ 	.short	0x0000


	//----- nvinfo : EIATTR_MAXREG_COUNT
	.align		4
        /*001c*/ 	.byte	0x03, 0x1b
        /*001e*/ 	.short	0x00ff


	//----- nvinfo : EIATTR_MERCURY_ISA_VERSION
	.align		4
        /*0020*/ 	.byte	0x03, 0x5f
        /*0022*/ 	.short	0x0101


	//----- nvinfo : EIATTR_VRC_CTA_INIT_COUNT
	.align		4
        /*0024*/ 	.byte	0x02, 0x4a
	.zero		1
	.zero		1


	//----- nvinfo : EIATTR_EXIT_INSTR_OFFSETS
	.align		4
        /*0028*/ 	.byte	0x04, 0x1c
        /*002a*/ 	.short	(.L_23 - .L_22)


	//   ....[0]....
.L_22:
        /*002c*/ 	.word	0x000000d0


	//----- nvinfo : EIATTR_CBANK_PARAM_SIZE
	.align		4
.L_23:
        /*0030*/ 	.byte	0x03, 0x19
        /*0032*/ 	.short	0x0008


	//----- nvinfo : EIATTR_PARAM_CBANK
	.align		4
        /*0034*/ 	.byte	0x04, 0x0a
        /*0036*/ 	.short	(.L_25 - .L_24)
	.align		4
.L_24:
        /*0038*/ 	.word	index@(.nv.constant0._Z29mathKernel_without_divergencyPf)
        /*003c*/ 	.short	0x0380
        /*003e*/ 	.short	0x0008


	//----- nvinfo : EIATTR_SW_WAR
	.align		4
.L_25:
        /*0040*/ 	.byte	0x04, 0x36
        /*0042*/ 	.short	(.L_27 - .L_26)
.L_26:
        /*0044*/ 	.word	0x00000008
.L_27:


//--------------------- .nv.info._Z26mathKernel_with_divergencyPf --------------------------
	.section	.nv.info._Z26mathKernel_with_divergencyPf,"",@"SHT_CUDA_INFO"
	.sectionflags	@""
	.align	4


	//----- nvinfo : EIATTR_CUDA_API_VERSION
	.align		4
        /*0000*/ 	.byte	0x04, 0x37
        /*0002*/ 	.short	(.L_29 - .L_28)
.L_28:
        /*0004*/ 	.word	0x00000082


	//----- nvinfo : EIATTR_KPARAM_INFO
	.align		4
.L_29:
        /*0008*/ 	.byte	0x04, 0x17
        /*000a*/ 	.short	(.L_31 - .L_30)
.L_30:
        /*000c*/ 	.word	0x00000000
        /*0010*/ 	.short	0x0000
        /*0012*/ 	.short	0x0000
        /*0014*/ 	.byte	0x00, 0xf5, 0x21, 0x00


	//----- nvinfo : EIATTR_SPARSE_MMA_MASK
	.align		4
.L_31:
        /*0018*/ 	.byte	0x03, 0x50
        /*001a*/ 	.short	0x0000


	//----- nvinfo : EIATTR_MAXREG_COUNT
	.align		4
        /*001c*/ 	.byte	0x03, 0x1b
        /*001e*/ 	.short	0x00ff


	//----- nvinfo : EIATTR_MERCURY_ISA_VERSION
	.align		4
        /*0020*/ 	.byte	0x03, 0x5f
        /*0022*/ 	.short	0x0101


	//----- nvinfo : EIATTR_VRC_CTA_INIT_COUNT
	.align		4
        /*0024*/ 	.byte	0x02, 0x4a
	.zero		1
	.zero		1


	//----- nvinfo : EIATTR_EXIT_INSTR_OFFSETS
	.align		4
        /*0028*/ 	.byte	0x04, 0x1c
        /*002a*/ 	.short	(.L_33 - .L_32)


	//   ....[0]....
.L_32:
        /*002c*/ 	.word	0x000000d0


	//----- nvinfo : EIATTR_CBANK_PARAM_SIZE
	.align		4
.L_33:
        /*0030*/ 	.byte	0x03, 0x19
        /*0032*/ 	.short	0x0008


	//----- nvinfo : EIATTR_PARAM_CBANK
	.align		4
        /*0034*/ 	.byte	0x04, 0x0a
        /*0036*/ 	.short	(.L_35 - .L_34)
	.align		4
.L_34:
        /*0038*/ 	.word	index@(.nv.constant0._Z26mathKernel_with_divergencyPf)
        /*003c*/ 	.short	0x0380
        /*003e*/ 	.short	0x0008


	//----- nvinfo : EIATTR_SW_WAR
	.align		4
.L_35:
        /*0040*/ 	.byte	0x04, 0x36
        /*0042*/ 	.short	(.L_37 - .L_36)
.L_36:
        /*0044*/ 	.word	0x00000008
.L_37:


//--------------------- .nv.info._Z11mathKernel2Pf --------------------------
	.section	.nv.info._Z11mathKernel2Pf,"",@"SHT_CUDA_INFO"
	.sectionflags	@""
	.align	4


	//----- nvinfo : EIATTR_CUDA_API_VERSION
	.align		4
        /*0000*/ 	.byte	0x04, 0x37
        /*0002*/ 	.short	(.L_39 - .L_38)
.L_38:
        /*0004*/ 	.word	0x00000082


	//----- nvinfo : EIATTR_KPARAM_INFO
	.align		4
.L_39:
        /*0008*/ 	.byte	0x04, 0x17
        /*000a*/ 	.short	(.L_41 - .L_40)
.L_40:
        /*000c*/ 	.word	0x00000000
        /*0010*/ 	.short	0x0000
        /*0012*/ 	.short	0x0000
        /*0014*/ 	.byte	0x00, 0xf5, 0x21, 0x00


	//----- nvinfo : EIATTR_SPARSE_MMA_MASK
	.align		4
.L_41:
        /*0018*/ 	.byte	0x03, 0x50
        /*001a*/ 	.short	0x0000


	//----- nvinfo : EIATTR_MAXREG_COUNT
	.align		4
        /*001c*/ 	.byte	0x03, 0x1b
        /*001e*/ 	.short	0x00ff


	//----- nvinfo : EIATTR_MERCURY_ISA_VERSION
	.align		4
        /*0020*/ 	.byte	0x03, 0x5f
        /*0022*/ 	.short	0x0101


	//----- nvinfo : EIATTR_VRC_CTA_INIT_COUNT
	.align		4
        /*0024*/ 	.byte	0x02, 0x4a
	.zero		1
	.zero		1


	//----- nvinfo : EIATTR_EXIT_INSTR_OFFSETS
	.align		4
        /*0028*/ 	.byte	0x04, 0x1c
        /*002a*/ 	.short	(.L_43 - .L_42)


	//   ....[0]....
.L_42:
        /*002c*/ 	.word	0x000000d0


	//----- nvinfo : EIATTR_CBANK_PARAM_SIZE
	.align		4
.L_43:
        /*0030*/ 	.byte	0x03, 0x19
        /*0032*/ 	.short	0x0008


	//----- nvinfo : EIATTR_PARAM_CBANK
	.align		4
        /*0034*/ 	.byte	0x04, 0x0a
        /*0036*/ 	.short	(.L_45 - .L_44)
	.align		4
.L_44:
        /*0038*/ 	.word	index@(.nv.constant0._Z11mathKernel2Pf)
        /*003c*/ 	.short	0x0380
        /*003e*/ 	.short	0x0008


	//----- nvinfo : EIATTR_SW_WAR
	.align		4
.L_45:
        /*0040*/ 	.byte	0x04, 0x36
        /*0042*/ 	.short	(.L_47 - .L_46)
.L_46:
        /*0044*/ 	.word	0x00000008
.L_47:


//--------------------- .nv.callgraph             --------------------------
	.section	.nv.callgraph,"",@"SHT_CUDA_CALLGRAPH"
	.align	4
	.sectionentsize	8
	.align		4
        /*0000*/ 	.word	0x00000000
	.align		4
        /*0004*/ 	.word	0xffffffff
	.align		4
        /*0008*/ 	.word	0x00000000
	.align		4
        /*000c*/ 	.word	0xfffffffe
	.align		4
        /*0010*/ 	.word	0x00000000
	.align		4
        /*0014*/ 	.word	0xfffffffd
	.align		4
        /*0018*/ 	.word	0x00000000
	.align		4
        /*001c*/ 	.word	0xfffffffc


//--------------------- .text._Z29mathKernel_without_divergencyPf --------------------------
	.section	.text._Z29mathKernel_without_divergencyPf,"ax",@progbits
	.align	128
        .global         _Z29mathKernel_without_divergencyPf
        .type           _Z29mathKernel_without_divergencyPf,@function
        .size           _Z29mathKernel_without_divergencyPf,(.L_x_3 - _Z29mathKernel_without_divergencyPf)
        .other          _Z29mathKernel_without_divergencyPf,@"STO_CUDA_ENTRY STV_DEFAULT"
_Z29mathKernel_without_divergencyPf:
.text._Z29mathKernel_without_divergencyPf:
[----:B------:R-:W-:Y:S01]  /*0000*/  LDC R1, c[0x0][0x37c] ;  /* 0x0000df00ff017b82 */ /* 0x000fe20000000800 */
[----:B------:R-:W0:Y:S07]  /*0010*/  S2R R5, SR_TID.X ;  /* 0x0000000000057919 */ /* 0x000e2e0000002100 */
[----:B------:R-:W0:Y:S08]  /*0020*/  S2UR UR4, SR_CTAID.X ;  /* 0x00000000000479c3 */ /* 0x000e300000002500 */
[----:B------:R-:W0:Y:S08]  /*0030*/  LDC R0, c[0x0][0x360] ;  /* 0x0000d800ff007b82 */ /* 0x000e300000000800 */
[----:B------:R-:W1:Y:S01]  /*0040*/  LDC.64 R2, c[0x0][0x380] ;  /* 0x0000e000ff027b82 */ /* 0x000e620000000a00 */
[----:B0-----:R-:W-:Y:S01]  /*0050*/  IMAD R5, R0, UR4, R5 ;  /* 0x0000000400057c24 */ /* 0x001fe2000f8e0205 */
[----:B------:R-:W0:Y:S04]  /*0060*/  LDCU.64 UR4, c[0x0][0x358] ;  /* 0x00006b00ff0477ac */ /* 0x000e280008000a00 */
[C---:B------:R-:W-:Y:S01]  /*0070*/  LOP3.LUT R0, R5.reuse, 0x1, RZ, 0xc0, !PT ;  /* 0x0000000105007812 */ /* 0x040fe200078ec0ff */
[----:B-1----:R-:W-:-:S03]  /*0080*/  IMAD.WIDE R2, R5, 0x4, R2 ;  /* 0x0000000405027825 */ /* 0x002fc600078e0202 */
[----:B------:R-:W-:Y:S01]  /*0090*/  ISETP.NE.U32.AND P0, PT, R0, 0x1, PT ;  /* 0x000000010000780c */ /* 0x000fe20003f05070 */
[----:B------:R-:W-:-:S05]  /*00a0*/  HFMA2 R0, -RZ, RZ, 3.640625, 0 ;  /* 0x43480000ff007431 */ /* 0x000fca00000001ff */
[----:B------:R-:W-:-:S05]  /*00b0*/  FSEL R5, R0, 100, !P0 ;  /* 0x42c8000000057808 */ /* 0x000fca0004000000 */
[----:B0-----:R-:W-:Y:S01]  /*00c0*/  STG.E desc[UR4][R2.64], R5 ;  /* 0x0000000502007986 */ /* 0x001fe2000c101904 */
[----:B------:R-:W-:Y:S05]  /*00d0*/  EXIT ;  /* 0x000000000000794d */ /* 0x000fea0003800000 */
.L_x_0:
[----:B------:R-:W-:-:S00]  /*00e0*/  BRA `(.L_x_0) ;  /* 0xfffffffc00fc7947 */ /* 0x000fc0000383ffff */
[----:B------:R-:W-:-:S00]  /*00f0*/  NOP ;  /* 0x0000000000007918 */ /* 0x000fc00000000000 */
        /* <DEDUP_REMOVED lines=8> */
.L_x_3:


//--------------------- .text._Z26mathKernel_with_divergencyPf --------------------------
	.section	.text._Z26mathKernel_with_divergencyPf,"ax",@progbits
	.align	128
        .global         _Z26mathKernel_with_divergencyPf
        .type           _Z26mathKernel_with_divergencyPf,@function
        .size           _Z26mathKernel_with_divergencyPf,(.L_x_4 - _Z26mathKernel_with_divergencyPf)
        .other          _Z26mathKernel_with_divergencyPf,@"STO_CUDA_ENTRY STV_DEFAULT"
_Z26mathKernel_with_divergencyPf:
.text._Z26mathKernel_with_divergencyPf:
        /* <DEDUP_REMOVED lines=14> */
.L_x_1:
        /* <DEDUP_REMOVED lines=10> */
.L_x_4:


//--------------------- .text._Z11mathKernel2Pf   --------------------------
	.section	.text._Z11mathKernel2Pf,"ax",@progbits
	.align	128
        .global         _Z11mathKernel2Pf
        .type           _Z11mathKernel2Pf,@function
        .size           _Z11mathKernel2Pf,(.L_x_5 - _Z11mathKernel2Pf)
        .other          _Z11mathKernel2Pf,@"STO_CUDA_ENTRY STV_DEFAULT"
_Z11mathKernel2Pf:
.text._Z11mathKernel2Pf:
        /* <DEDUP_REMOVED lines=14> */
.L_x_2:
        /* <DEDUP_REMOVED lines=10> */
.L_x_5:


//--------------------- .nv.shared.reserved.0     --------------------------
	.section	.nv.shared.reserved.0,"aw",@nobits
	.weak		__nv_reservedSMEM_offset_0_alias
	.size		__nv_reservedSMEM_offset_0_alias, 0, 64
	.other		__nv_reservedSMEM_offset_0_alias,@"STO_CUDA_RESERVED_SHARED STV_DEFAULT"
__nv_reservedSMEM_offset_0_alias:
	.zero		0
	.zero		64


//--------------------- .nv.constant0._Z29mathKernel_without_divergencyPf --------------------------
	.section	.nv.constant0._Z29mathKernel_without_divergencyPf,"a",@progbits
	.sectionflags	@""
	.align	4
.nv.constant0._Z29mathKernel_without_divergencyPf:
	.zero		904


//--------------------- .nv.constant0._Z26mathKernel_with_divergencyPf --------------------------
	.section	.nv.constant0._Z26mathKernel_with_divergencyPf,"a",@progbits
	.sectionflags	@""
	.align	4
.nv.constant0._Z26mathKernel_with_divergencyPf:
	.zero		904


//--------------------- .nv.constant0._Z11mathKernel2Pf --------------------------
	.section	.nv.constant0._Z11mathKernel2Pf,"a",@progbits
	.sectionflags	@""
	.align	4
.nv.constant0._Z11mathKernel2Pf:
	.zero		904


//--------------------- SYMBOLS --------------------------

	.type		.nv.reservedSmem.offset0,@object
	.size		.nv.reservedSmem.offset0,0x4
